	.headerflags	@"EF_CUDA_TEXMODE_UNIFIED EF_CUDA_64BIT_ADDRESS EF_CUDA_ACCELERATORS EF_CUDA_SM90 EF_CUDA_VIRTUAL_SM(EF_CUDA_SM90)"
	.elftype	@"ET_EXEC"


//--------------------- .nv.info                  --------------------------
	.section	.nv.info,"",@"SHT_CUDA_INFO"
	.align	4


	//----- nvinfo : EIATTR_REGCOUNT
	.align		4
        /*0000*/ 	.byte	0x04, 0x2f
        /*0002*/ 	.short	(.L_1 - .L_0)
	.align		4
.L_0:
        /*0004*/ 	.word	index@(triton_poi_fused_convolution_0)
        /*0008*/ 	.word	0x00000012


	//----- nvinfo : EIATTR_MIN_STACK_SIZE
	.align		4
.L_1:
        /*000c*/ 	.byte	0x04, 0x12
        /*000e*/ 	.short	(.L_3 - .L_2)
	.align		4
.L_2:
        /*0010*/ 	.word	index@(triton_poi_fused_convolution_0)
        /*0014*/ 	.word	0x00000000


	//----- nvinfo : EIATTR_FRAME_SIZE
	.align		4
.L_3:
        /*0018*/ 	.byte	0x04, 0x11
        /*001a*/ 	.short	(.L_5 - .L_4)
	.align		4
.L_4:
        /*001c*/ 	.word	index@(triton_poi_fused_convolution_0)
        /*0020*/ 	.word	0x00000000


	//----- nvinfo : EIATTR_MIN_STACK_SIZE
	.align		4
.L_5:
        /*0024*/ 	.byte	0x04, 0x12
        /*0026*/ 	.short	(.L_7 - .L_6)
	.align		4
.L_6:
        /*0028*/ 	.word	index@(triton_poi_fused_convolution_0)
        /*002c*/ 	.word	0x00000000
.L_7:


//--------------------- .nv.info.triton_poi_fused_convolution_0 --------------------------
	.section	.nv.info.triton_poi_fused_convolution_0,"",@"SHT_CUDA_INFO"
	.sectionflags	@""
	.align	4


	//----- nvinfo : EIATTR_CUDA_API_VERSION
	.align		4
        /*0000*/ 	.byte	0x04, 0x37
        /*0002*/ 	.short	(.L_9 - .L_8)
.L_8:
        /*0004*/ 	.word	0x0000007c


	//----- nvinfo : EIATTR_KPARAM_INFO
	.align		4
.L_9:
        /*0008*/ 	.byte	0x04, 0x17
        /*000a*/ 	.short	(.L_11 - .L_10)
.L_10:
        /*000c*/ 	.word	0x00000000
        /*0010*/ 	.short	0x0002
        /*0012*/ 	.short	0x0010
        /*0014*/ 	.byte	0x00, 0xf0, 0x11, 0x00


	//----- nvinfo : EIATTR_KPARAM_INFO
	.align		4
.L_11:
        /*0018*/ 	.byte	0x04, 0x17
        /*001a*/ 	.short	(.L_13 - .L_12)
.L_12:
        /*001c*/ 	.word	0x00000000
        /*0020*/ 	.short	0x0001
        /*0022*/ 	.short	0x0008
        /*0024*/ 	.byte	0x00, 0xf4, 0x21, 0x00


	//----- nvinfo : EIATTR_KPARAM_INFO
	.align		4
.L_13:
        /*0028*/ 	.byte	0x04, 0x17
        /*002a*/ 	.short	(.L_15 - .L_14)
.L_14:
        /*002c*/ 	.word	0x00000000
        /*0030*/ 	.short	0x0000
        /*0032*/ 	.short	0x0000
        /*0034*/ 	.byte	0x00, 0xf4, 0x21, 0x00


	//----- nvinfo : EIATTR_SPARSE_MMA_MASK
	.align		4
.L_15:
        /*0038*/ 	.byte	0x03, 0x50
        /*003a*/ 	.short	0x0000


	//----- nvinfo : EIATTR_MAXREG_COUNT
	.align		4
        /*003c*/ 	.byte	0x03, 0x1b
        /*003e*/ 	.short	0x00ff


	//----- nvinfo : EIATTR_EXIT_INSTR_OFFSETS
	.align		4
        /*0040*/ 	.byte	0x04, 0x1c
        /*0042*/ 	.short	(.L_17 - .L_16)


	//   ....[0]....
.L_16:
        /*0044*/ 	.word	0x00000280


	//----- nvinfo : EIATTR_REQNTID
	.align		4
.L_17:
        /*0048*/ 	.byte	0x04, 0x10
        /*004a*/ 	.short	(.L_19 - .L_18)
.L_18:
        /*004c*/ 	.word	0x00000080
        /*0050*/ 	.word	0x00000001
        /*0054*/ 	.word	0x00000001


	//----- nvinfo : EIATTR_CBANK_PARAM_SIZE
	.align		4
.L_19:
        /*0058*/ 	.byte	0x03, 0x19
        /*005a*/ 	.short	0x0014


	//----- nvinfo : EIATTR_PARAM_CBANK
	.align		4
        /*005c*/ 	.byte	0x04, 0x0a
        /*005e*/ 	.short	(.L_21 - .L_20)
	.align		4
.L_20:
        /*0060*/ 	.word	index@(.nv.constant0.triton_poi_fused_convolution_0)
        /*0064*/ 	.short	0x0210
        /*0066*/ 	.short	0x0014


	//----- nvinfo : EIATTR_SW_WAR
	.align		4
.L_21:
        /*0068*/ 	.byte	0x04, 0x36
        /*006a*/ 	.short	(.L_23 - .L_22)
.L_22:
        /*006c*/ 	.word	0x00000008
.L_23:


//--------------------- .nv.callgraph             --------------------------
	.section	.nv.callgraph,"",@"SHT_CUDA_CALLGRAPH"
	.align	4
	.sectionentsize	8
	.align		4
        /*0000*/ 	.word	0x00000000
	.align		4
        /*0004*/ 	.word	0xffffffff
	.align		4
        /*0008*/ 	.word	0x00000000
	.align		4
        /*000c*/ 	.word	0xfffffffe
	.align		4
        /*0010*/ 	.word	0x00000000
	.align		4
        /*0014*/ 	.word	0xfffffffd
	.align		4
        /*0018*/ 	.word	0x00000000
	.align		4
        /*001c*/ 	.word	0xfffffffc


//--------------------- .text.triton_poi_fused_convolution_0 --------------------------
	.section	.text.triton_poi_fused_convolution_0,"ax",@progbits
	.align	128
        .global         triton_poi_fused_convolution_0
        .type           triton_poi_fused_convolution_0,@function
        .size           triton_poi_fused_convolution_0,(.L_x_1 - triton_poi_fused_convolution_0)
        .other          triton_poi_fused_convolution_0,@"STO_CUDA_ENTRY STV_DEFAULT"
triton_poi_fused_convolution_0:
.text.triton_poi_fused_convolution_0:
[----:B------:R-:W-:Y:S01]  /*0000*/  LDC R1, c[0x0][0x28] ;  /* 0x00000a00ff017b82 */ /* 0x000fe20000000800 */
[----:B------:R-:W1:Y:S07]  /*0010*/  S2R R0, SR_TID.X ;  /* 0x0000000000007919 */ /* 0x000e6e0000002100 */
[----:B------:R-:W2:Y:S01]  /*0020*/  LDC.64 R4, c[0x0][0x210] ;  /* 0x00008400ff047b82 */ /* 0x000ea20000000a00 */
[----:B------:R-:W-:Y:S01]  /*0030*/  ULDC.64 UR4, c[0x0][0x208] ;  /* 0x0000820000047ab9 */ /* 0x000fe20000000a00 */
[----:B------:R-:W3:Y:S01]  /*0040*/  S2R R9, SR_CTAID.X ;  /* 0x0000000000097919 */ /* 0x000ee20000002500 */
[----:B-1----:R-:W-:-:S02]  /*0050*/  SHF.L.U32 R0, R0, 0x2, RZ ;  /* 0x0000000200007819 */ /* 0x002fc400000006ff */
[----:B---3--:R-:W-:Y:S02]  /*0060*/  SHF.R.S32.HI R2, RZ, 0x15, R9 ;  /* 0x00000015ff027819 */ /* 0x008fe40000011409 */
[----:B------:R-:W-:Y:S02]  /*0070*/  LOP3.LUT R0, R0, 0x1fc, RZ, 0xc0, !PT ;  /* 0x000001fc00007812 */ /* 0x000fe400078ec0ff */
[----:B------:R-:W-:Y:S02]  /*0080*/  SGXT R2, R2, 0x1 ;  /* 0x000000010202781a */ /* 0x000fe40000000200 */
[----:B------:R-:W-:-:S04]  /*0090*/  LEA R9, R9, R0, 0xa ;  /* 0x0000000009097211 */ /* 0x000fc800078e50ff */
[----:B------:R-:W-:Y:S02]  /*00a0*/  LEA.HI R0, R2, R9, RZ, 0x9 ;  /* 0x0000000902007211 */ /* 0x000fe400078f48ff */
[----:B------:R-:W1:Y:S02]  /*00b0*/  LDC.64 R2, c[0x0][0x218] ;  /* 0x00008600ff027b82 */ /* 0x000e640000000a00 */
[----:B------:R-:W-:Y:S02]  /*00c0*/  IADD3 R6, R0, 0x200, RZ ;  /* 0x0000020000067810 */ /* 0x000fe40007ffe0ff */
[----:B------:R-:W-:Y:S02]  /*00d0*/  SHF.R.S32.HI R0, RZ, 0x9, R0 ;  /* 0x00000009ff007819 */ /* 0x000fe40000011400 */
[----:B------:R-:W-:-:S03]  /*00e0*/  SHF.R.S32.HI R6, RZ, 0x9, R6 ;  /* 0x00000009ff067819 */ /* 0x000fc60000011406 */
[----:B------:R-:W-:-:S04]  /*00f0*/  IMAD.HI R7, R0, 0x2aaaaaab, RZ ;  /* 0x2aaaaaab00077827 */ /* 0x000fc800078e02ff */
[----:B------:R-:W-:Y:S01]  /*0100*/  IMAD.HI R10, R6, 0x2aaaaaab, RZ ;  /* 0x2aaaaaab060a7827 */ /* 0x000fe200078e02ff */
[----:B------:R-:W-:-:S04]  /*0110*/  SHF.R.U32.HI R8, RZ, 0x1f, R7 ;  /* 0x0000001fff087819 */ /* 0x000fc80000011607 */
[----:B------:R-:W-:Y:S02]  /*0120*/  SHF.R.U32.HI R11, RZ, 0x1f, R10 ;  /* 0x0000001fff0b7819 */ /* 0x000fe4000001160a */
[----:B------:R-:W-:Y:S01]  /*0130*/  LEA.HI R7, R7, R8, RZ, 0x19 ;  /* 0x0000000807077211 */ /* 0x000fe200078fc8ff */
[----:B--2---:R-:W-:Y:S01]  /*0140*/  IMAD.WIDE R8, R9, 0x4, R4 ;  /* 0x0000000409087825 */ /* 0x004fe200078e0204 */
[----:B------:R-:W-:-:S03]  /*0150*/  LEA.HI R11, R10, R11, RZ, 0x19 ;  /* 0x0000000b0a0b7211 */ /* 0x000fc600078fc8ff */
[----:B------:R-:W-:Y:S02]  /*0160*/  IMAD R7, R7, -0x300, R0 ;  /* 0xfffffd0007077824 */ /* 0x000fe400078e0200 */
[----:B------:R-:W-:Y:S02]  /*0170*/  IMAD R13, R11, -0x300, R6 ;  /* 0xfffffd000b0d7824 */ /* 0x000fe400078e0206 */
[--C-:B-1----:R-:W-:Y:S02]  /*0180*/  IMAD.WIDE R10, R7, 0x4, R2.reuse ;  /* 0x00000004070a7825 */ /* 0x102fe400078e0202 */
[----:B------:R-:W2:Y:S02]  /*0190*/  LDG.E.128 R4, desc[UR4][R8.64] ;  /* 0x0000000408047981 */ /* 0x000ea4000c1e1d00 */
[----:B------:R-:W-:Y:S02]  /*01a0*/  IMAD.WIDE R2, R13, 0x4, R2 ;  /* 0x000000040d027825 */ /* 0x000fe400078e0202 */
[----:B------:R-:W2:Y:S04]  /*01b0*/  LDG.E.EL R10, desc[UR4][R10.64] ;  /* 0x000000040a0a7981 */ /* 0x000ea8000c2e1900 */
[----:B------:R-:W3:Y:S04]  /*01c0*/  LDG.E.EL R2, desc[UR4][R2.64] ;  /* 0x0000000402027981 */ /* 0x000ee8000c2e1900 */
[----:B------:R-:W3:Y:S01]  /*01d0*/  LDG.E.128 R12, desc[UR4][R8.64+0x800] ;  /* 0x00080004080c7981 */ /* 0x000ee2000c1e1d00 */
[--C-:B--2---:R-:W-:Y:S01]  /*01e0*/  FADD R4, R4, R10.reuse ;  /* 0x0000000a04047221 */ /* 0x104fe20000000000 */
[--C-:B------:R-:W-:Y:S01]  /*01f0*/  FADD R5, R5, R10.reuse ;  /* 0x0000000a05057221 */ /* 0x100fe20000000000 */
[--C-:B------:R-:W-:Y:S01]  /*0200*/  FADD R6, R6, R10.reuse ;  /* 0x0000000a06067221 */ /* 0x100fe20000000000 */
[----:B------:R-:W-:Y:S01]  /*0210*/  FADD R7, R7, R10 ;  /* 0x0000000a07077221 */ /* 0x000fe20000000000 */
[--C-:B---3--:R-:W-:Y:S01]  /*0220*/  FADD R12, R12, R2.reuse ;  /* 0x000000020c0c7221 */ /* 0x108fe20000000000 */
[--C-:B------:R-:W-:Y:S01]  /*0230*/  FADD R13, R13, R2.reuse ;  /* 0x000000020d0d7221 */ /* 0x100fe20000000000 */
[--C-:B------:R-:W-:Y:S01]  /*0240*/  FADD R14, R14, R2.reuse ;  /* 0x000000020e0e7221 */ /* 0x100fe20000000000 */
[----:B------:R-:W-:Y:S01]  /*0250*/  FADD R15, R15, R2 ;  /* 0x000000020f0f7221 */ /* 0x000fe20000000000 */
[----:B------:R-:W-:Y:S04]  /*0260*/  STG.E.128 desc[UR4][R8.64], R4 ;  /* 0x0000000408007986 */ /* 0x000fe8000c101d04 */
[----:B------:R-:W-:Y:S01]  /*0270*/  STG.E.128 desc[UR4][R8.64+0x800], R12 ;  /* 0x0008000c08007986 */ /* 0x000fe2000c101d04 */
[----:B------:R-:W-:Y:S05]  /*0280*/  EXIT ;  /* 0x000000000000794d */ /* 0x000fea0003800000 */
.L_x_0:
[----:B------:R-:W-:-:S00]  /*0290*/  BRA `(.L_x_0) ;  /* 0xfffffffc00fc7947 */ /* 0x000fc0000383ffff */
[----:B------:R-:W-:-:S00]  /*02a0*/  NOP ;  /* 0x0000000000007918 */ /* 0x000fc00000000000 */
        /* <DEDUP_REMOVED lines=13> */
.L_x_1:


//--------------------- .nv.constant0.triton_poi_fused_convolution_0 --------------------------
	.section	.nv.constant0.triton_poi_fused_convolution_0,"a",@progbits
	.sectionflags	@""
	.align	4
.nv.constant0.triton_poi_fused_convolution_0:
	.zero		548
